	.headerflags	@"EF_CUDA_TEXMODE_UNIFIED EF_CUDA_64BIT_ADDRESS EF_CUDA_SM86 EF_CUDA_VIRTUAL_SM(EF_CUDA_SM86)"
	.elftype	@"ET_EXEC"


//--------------------- .nv.info                  --------------------------
	.section	.nv.info,"",@"SHT_CUDA_INFO"
	.align	4


	//----- nvinfo : EIATTR_REGCOUNT
	.align		4
        /*0000*/ 	.byte	0x04, 0x2f
        /*0002*/ 	.short	(.L_3 - .L_2)
	.align		4
.L_2:
        /*0004*/ 	.word	index@(triton_)
        /*0008*/ 	.word	0x00000028


	//----- nvinfo : EIATTR_MIN_STACK_SIZE
	.align		4
.L_3:
        /*000c*/ 	.byte	0x04, 0x12
        /*000e*/ 	.short	(.L_5 - .L_4)
	.align		4
.L_4:
        /*0010*/ 	.word	index@(triton_)
        /*0014*/ 	.word	0x00000000


	//----- nvinfo : EIATTR_FRAME_SIZE
	.align		4
.L_5:
        /*0018*/ 	.byte	0x04, 0x11
        /*001a*/ 	.short	(.L_7 - .L_6)
	.align		4
.L_6:
        /*001c*/ 	.word	index@(triton_)
        /*0020*/ 	.word	0x00000000


	//----- nvinfo : EIATTR_MIN_STACK_SIZE
	.align		4
.L_7:
        /*0024*/ 	.byte	0x04, 0x12
        /*0026*/ 	.short	(.L_9 - .L_8)
	.align		4
.L_8:
        /*0028*/ 	.word	index@(triton_)
        /*002c*/ 	.word	0x00000000
.L_9:


//--------------------- .nv.info.triton_          --------------------------
	.section	.nv.info.triton_,"",@"SHT_CUDA_INFO"
	.sectionflags	@""
	.align	4


	//----- nvinfo : EIATTR_CUDA_API_VERSION
	.align		4
        /*0000*/ 	.byte	0x04, 0x37
        /*0002*/ 	.short	(.L_11 - .L_10)
.L_10:
        /*0004*/ 	.word	0x0000007c


	//----- nvinfo : EIATTR_SW2861232_WAR
	.align		4
.L_11:
        /*0008*/ 	.byte	0x01, 0x35
	.zero		2


	//----- nvinfo : EIATTR_PARAM_CBANK
	.align		4
        /*000c*/ 	.byte	0x04, 0x0a
        /*000e*/ 	.short	(.L_13 - .L_12)
	.align		4
.L_12:
        /*0010*/ 	.word	index@(.nv.constant0.triton_)
        /*0014*/ 	.short	0x0160
        /*0016*/ 	.short	0x003c


	//----- nvinfo : EIATTR_CBANK_PARAM_SIZE
	.align		4
.L_13:
        /*0018*/ 	.byte	0x03, 0x19
        /*001a*/ 	.short	0x003c


	//----- nvinfo : EIATTR_KPARAM_INFO
	.align		4
        /*001c*/ 	.byte	0x04, 0x17
        /*001e*/ 	.short	(.L_15 - .L_14)
.L_14:
        /*0020*/ 	.word	0x00000000
        /*0024*/ 	.short	0x0007
        /*0026*/ 	.short	0x0038
        /*0028*/ 	.byte	0x00, 0xf0, 0x11, 0x00


	//----- nvinfo : EIATTR_KPARAM_INFO
	.align		4
.L_15:
        /*002c*/ 	.byte	0x04, 0x17
        /*002e*/ 	.short	(.L_17 - .L_16)
.L_16:
        /*0030*/ 	.word	0x00000000
        /*0034*/ 	.short	0x0006
        /*0036*/ 	.short	0x0030
        /*0038*/ 	.byte	0x00, 0xf0, 0x21, 0x00


	//----- nvinfo : EIATTR_KPARAM_INFO
	.align		4
.L_17:
        /*003c*/ 	.byte	0x04, 0x17
        /*003e*/ 	.short	(.L_19 - .L_18)
.L_18:
        /*0040*/ 	.word	0x00000000
        /*0044*/ 	.short	0x0005
        /*0046*/ 	.short	0x0028
        /*0048*/ 	.byte	0x00, 0xf0, 0x21, 0x00


	//----- nvinfo : EIATTR_KPARAM_INFO
	.align		4
.L_19:
        /*004c*/ 	.byte	0x04, 0x17
        /*004e*/ 	.short	(.L_21 - .L_20)
.L_20:
        /*0050*/ 	.word	0x00000000
        /*0054*/ 	.short	0x0004
        /*0056*/ 	.short	0x0020
        /*0058*/ 	.byte	0x00, 0xf0, 0x21, 0x00


	//----- nvinfo : EIATTR_KPARAM_INFO
	.align		4
.L_21:
        /*005c*/ 	.byte	0x04, 0x17
        /*005e*/ 	.short	(.L_23 - .L_22)
.L_22:
        /*0060*/ 	.word	0x00000000
        /*0064*/ 	.short	0x0003
        /*0066*/ 	.short	0x0018
        /*0068*/ 	.byte	0x00, 0xf0, 0x21, 0x00


	//----- nvinfo : EIATTR_KPARAM_INFO
	.align		4
.L_23:
        /*006c*/ 	.byte	0x04, 0x17
        /*006e*/ 	.short	(.L_25 - .L_24)
.L_24:
        /*0070*/ 	.word	0x00000000
        /*0074*/ 	.short	0x0002
        /*0076*/ 	.short	0x0010
        /*0078*/ 	.byte	0x00, 0xf0, 0x21, 0x00


	//----- nvinfo : EIATTR_KPARAM_INFO
	.align		4
.L_25:
        /*007c*/ 	.byte	0x04, 0x17
        /*007e*/ 	.short	(.L_27 - .L_26)
.L_26:
        /*0080*/ 	.word	0x00000000
        /*0084*/ 	.short	0x0001
        /*0086*/ 	.short	0x0008
        /*0088*/ 	.byte	0x00, 0xf0, 0x21, 0x00


	//----- nvinfo : EIATTR_KPARAM_INFO
	.align		4
.L_27:
        /*008c*/ 	.byte	0x04, 0x17
        /*008e*/ 	.short	(.L_29 - .L_28)
.L_28:
        /*0090*/ 	.word	0x00000000
        /*0094*/ 	.short	0x0000
        /*0096*/ 	.short	0x0000
        /*0098*/ 	.byte	0x00, 0xf0, 0x21, 0x00


	//----- nvinfo : EIATTR_MAXREG_COUNT
	.align		4
.L_29:
        /*009c*/ 	.byte	0x03, 0x1b
        /*009e*/ 	.short	0x00ff


	//----- nvinfo : EIATTR_EXIT_INSTR_OFFSETS
	.align		4
        /*00a0*/ 	.byte	0x04, 0x1c
        /*00a2*/ 	.short	(.L_31 - .L_30)


	//   ....[0]....
.L_30:
        /*00a4*/ 	.word	0x00000770


	//----- nvinfo : EIATTR_REQNTID
	.align		4
.L_31:
        /*00a8*/ 	.byte	0x04, 0x10
        /*00aa*/ 	.short	(.L_33 - .L_32)
.L_32:
        /*00ac*/ 	.word	0x00000080
        /*00b0*/ 	.word	0x00000001
        /*00b4*/ 	.word	0x00000001
.L_33:


//--------------------- .nv.callgraph             --------------------------
	.section	.nv.callgraph,"",@"SHT_CUDA_CALLGRAPH"
	.align	4
	.sectionentsize	8
	.align		4
        /*0000*/ 	.word	0x00000000
	.align		4
        /*0004*/ 	.word	0xffffffff
	.align		4
        /*0008*/ 	.word	0x00000000
	.align		4
        /*000c*/ 	.word	0xfffffffe
	.align		4
        /*0010*/ 	.word	0x00000000
	.align		4
        /*0014*/ 	.word	0xfffffffd
	.align		4
        /*0018*/ 	.word	0x00000000
	.align		4
        /*001c*/ 	.word	0xfffffffc


//--------------------- .nv.rel.action            --------------------------
	.section	.nv.rel.action,"",@"SHT_CUDA_RELOCINFO"
	.align	8
	.sectionentsize	8
        /*0000*/ 	.byte	0x73, 0x00, 0x00, 0x00, 0x00, 0x00, 0x00, 0x00, 0x00, 0x00, 0x00, 0x11, 0x25, 0x00, 0x05, 0x36


//--------------------- .nv.constant4             --------------------------
	.section	.nv.constant4,"a",@progbits
	.align	8
	.align		8
.nv.constant4:
        /*0000*/ 	.dword	_$_str
	.align		8
        /*0008*/ 	.dword	_$_str_$_2


//--------------------- .nv.constant0.triton_     --------------------------
	.section	.nv.constant0.triton_,"a",@progbits
	.sectionflags	@""
	.align	4
.nv.constant0.triton_:
	.zero		412


//--------------------- .text.triton_             --------------------------
	.section	.text.triton_,"ax",@progbits
	.sectioninfo	@"SHI_REGISTERS=40"
	.align	128
        .global         triton_
        .type           triton_,@function
        .size           triton_,(.L_x_1 - triton_)
        .other          triton_,@"STO_CUDA_ENTRY STV_DEFAULT"
triton_:
.text.triton_:
[----:B------:R-:W-:Y:S02]  /*0000*/  MOV R1, c[0x0][0x28] ;  /* 0x00000a0000017a02 */ /* 0x000fe40000000f00 */
[----:B------:R-:W0:Y:S01]  /*0010*/  S2R R0, SR_TID.X ;  /* 0x0000000000007919 */ /* 0x000e220000002100 */
[----:B------:R-:W-:-:S03]  /*0020*/  ULDC.64 UR4, c[0x0][0x118] ;  /* 0x0000460000047ab9 */ /* 0x000fc60000000a00 */
[----:B------:R-:W1:Y:S01]  /*0030*/  S2R R33, SR_CTAID.X ;  /* 0x0000000000217919 */ /* 0x000e620000002500 */
[----:B0-----:R-:W-:Y:S02]  /*0040*/  SHF.L.U32 R0, R0, 0x2, RZ ;  /* 0x0000000200007819 */ /* 0x001fe400000006ff */
[----:B-1----:R-:W-:Y:S02]  /*0050*/  SHF.R.S32.HI R2, RZ, 0x15, R33 ;  /* 0x00000015ff027819 */ /* 0x002fe40000011421 */
[----:B------:R-:W-:Y:S02]  /*0060*/  LOP3.LUT R0, R0, 0x1fc, RZ, 0xc0, !PT ;  /* 0x000001fc00007812 */ /* 0x000fe400078ec0ff */
[----:B------:R-:W-:Y:S02]  /*0070*/  SGXT R2, R2, 0x1 ;  /* 0x000000010202781a */ /* 0x000fe40000000200 */
[----:B------:R-:W-:Y:S02]  /*0080*/  LEA R33, R33, R0, 0xa ;  /* 0x0000000021217211 */ /* 0x000fe400078e50ff */
[----:B------:R-:W-:-:S02]  /*0090*/  MOV R0, 0x4 ;  /* 0x0000000400007802 */ /* 0x000fc40000000f00 */
[----:B------:R-:W-:-:S04]  /*00a0*/  LEA.HI R2, R2, R33, RZ, 0x6 ;  /* 0x0000002102027211 */ /* 0x000fc800078f30ff */
[----:B------:R-:W-:-:S04]  /*00b0*/  LOP3.LUT R2, R2, 0xffffffc0, RZ, 0xc0, !PT ;  /* 0xffffffc002027812 */ /* 0x000fc800078ec0ff */
[----:B------:R-:W-:-:S05]  /*00c0*/  IADD3 R3, R33, -R2, RZ ;  /* 0x8000000221037210 */ /* 0x000fca0007ffe0ff */
[----:B------:R-:W-:-:S06]  /*00d0*/  IMAD.WIDE R4, R3, R0, c[0x0][0x170] ;  /* 0x00005c0003047625 */ /* 0x000fcc00078e0200 */
[----:B------:R-:W2:Y:S01]  /*00e0*/  LDG.E.EL.128 R4, [R4.64] ;  /* 0x0000000404047981 */ /* 0x000ea2000c2e1d00 */
[----:B------:R-:W-:-:S05]  /*00f0*/  IMAD.WIDE R22, R33, R0, c[0x0][0x160] ;  /* 0x0000580021167625 */ /* 0x000fca00078e0200 */
[----:B------:R0:W3:Y:S01]  /*0100*/  LDG.E.128 R12, [R22.64] ;  /* 0x00000004160c7981 */ /* 0x0000e2000c1e1d00 */
[----:B------:R-:W-:Y:S01]  /*0110*/  IMAD.WIDE R20, R3, R0, c[0x0][0x180] ;  /* 0x0000600003147625 */ /* 0x000fe200078e0200 */
[----:B--2---:R-:W-:Y:S01]  /*0120*/  FADD R2, R4, 9.9999997473787516356e-06 ;  /* 0x3727c5ac04027421 */ /* 0x004fe20000000000 */
[----:B------:R-:W-:Y:S01]  /*0130*/  FADD R8, R5, 9.9999997473787516356e-06 ;  /* 0x3727c5ac05087421 */ /* 0x000fe20000000000 */
[----:B------:R-:W-:Y:S01]  /*0140*/  FADD R6, R6, 9.9999997473787516356e-06 ;  /* 0x3727c5ac06067421 */ /* 0x000fe20000000000 */
[----:B------:R-:W-:Y:S01]  /*0150*/  FADD R7, R7, 9.9999997473787516356e-06 ;  /* 0x3727c5ac07077421 */ /* 0x000fe20000000000 */
[----:B------:R1:W2:Y:S08]  /*0160*/  MUFU.SQRT R16, R2 ;  /* 0x0000000200107308 */ /* 0x0002b00000002000 */
[----:B------:R-:W4:Y:S01]  /*0170*/  MUFU.SQRT R32, R8 ;  /* 0x0000000800207308 */ /* 0x000f220000002000 */
[----:B-1----:R-:W-:-:S07]  /*0180*/  MOV R2, 0x3e800000 ;  /* 0x3e80000000027802 */ /* 0x002fce0000000f00 */
[----:B------:R-:W1:Y:S01]  /*0190*/  MUFU.SQRT R35, R6 ;  /* 0x0000000600237308 */ /* 0x000e620000002000 */
[C---:B--2---:R-:W-:Y:S02]  /*01a0*/  FSETP.GT.AND P6, PT, R16.reuse, 8.50705917302346158658e+37, PT ;  /* 0x7e8000001000780b */ /* 0x044fe40003fc4000 */
[----:B------:R-:W-:-:S05]  /*01b0*/  FSETP.GEU.AND P5, PT, R16, 1.175494350822287508e-38, PT ;  /* 0x008000001000780b */ /* 0x000fca0003fae000 */
[----:B------:R2:W5:Y:S01]  /*01c0*/  MUFU.SQRT R28, R7 ;  /* 0x00000007001c7308 */ /* 0x0005620000002000 */
[C---:B----4-:R-:W-:Y:S02]  /*01d0*/  FSETP.GT.AND P4, PT, R32.reuse, 8.50705917302346158658e+37, PT ;  /* 0x7e8000002000780b */ /* 0x050fe40003f84000 */
[----:B------:R-:W-:Y:S02]  /*01e0*/  FSETP.GEU.AND P2, PT, R32, 1.175494350822287508e-38, PT ;  /* 0x008000002000780b */ /* 0x000fe40003f4e000 */
[C---:B-1----:R-:W-:Y:S01]  /*01f0*/  FSETP.GT.AND P3, PT, R35.reuse, 8.50705917302346158658e+37, PT ;  /* 0x7e8000002300780b */ /* 0x042fe20003f64000 */
[----:B------:R-:W-:Y:S01]  /*0200*/  @P6 FMUL R16, R16, 0.25 ;  /* 0x3e80000010106820 */ /* 0x000fe20000400000 */
[----:B------:R-:W-:Y:S01]  /*0210*/  FSETP.GEU.AND P0, PT, R35, 1.175494350822287508e-38, PT ;  /* 0x008000002300780b */ /* 0x000fe20003f0e000 */
[----:B------:R-:W-:Y:S01]  /*0220*/  IMAD.WIDE R8, R3, R0, c[0x0][0x168] ;  /* 0x00005a0003087625 */ /* 0x000fe200078e0200 */
[----:B------:R-:W-:Y:S01]  /*0230*/  FSEL R19, R2, 1, P6 ;  /* 0x3f80000002137808 */ /* 0x000fe20003000000 */
[----:B------:R-:W-:-:S04]  /*0240*/  @!P5 FMUL R16, R16, 16777216 ;  /* 0x4b8000001010d820 */ /* 0x000fc80000400000 */
[----:B------:R-:W-:Y:S01]  /*0250*/  @P4 FMUL R32, R32, 0.25 ;  /* 0x3e80000020204820 */ /* 0x000fe20000400000 */
[----:B--2---:R0:W2:Y:S01]  /*0260*/  LDG.E.128 R4, [R22.64+0x800] ;  /* 0x0008000416047981 */ /* 0x0040a2000c1e1d00 */
[C---:B-----5:R-:W-:Y:S01]  /*0270*/  FSETP.GT.AND P1, PT, R28.reuse, 8.50705917302346158658e+37, PT ;  /* 0x7e8000001c00780b */ /* 0x060fe20003f24000 */
[----:B------:R1:W4:Y:S01]  /*0280*/  MUFU.RCP R34, R16 ;  /* 0x0000001000227308 */ /* 0x0003220000001000 */
[----:B------:R-:W-:Y:S01]  /*0290*/  FSETP.GEU.AND P6, PT, R28, 1.175494350822287508e-38, PT ;  /* 0x008000001c00780b */ /* 0x000fe20003fce000 */
[----:B------:R-:W-:Y:S01]  /*02a0*/  @!P2 FMUL R32, R32, 16777216 ;  /* 0x4b8000002020a820 */ /* 0x000fe20000400000 */
[----:B------:R-:W3:Y:S01]  /*02b0*/  LDG.E.EL.128 R8, [R8.64] ;  /* 0x0000000408087981 */ /* 0x000ee2000c2e1d00 */
[----:B------:R-:W-:-:S04]  /*02c0*/  @P3 FMUL R35, R35, 0.25 ;  /* 0x3e80000023233820 */ /* 0x000fc80000400000 */
[----:B------:R-:W5:Y:S01]  /*02d0*/  MUFU.RCP R32, R32 ;  /* 0x0000002000207308 */ /* 0x000f620000001000 */
[----:B------:R-:W-:Y:S01]  /*02e0*/  @!P0 FMUL R35, R35, 16777216 ;  /* 0x4b80000023238820 */ /* 0x000fe20000400000 */
[----:B------:R-:W-:Y:S01]  /*02f0*/  FSEL R25, R2, 1, P4 ;  /* 0x3f80000002197808 */ /* 0x000fe20002000000 */
[----:B------:R-:W-:Y:S01]  /*0300*/  @!P5 FMUL R19, R19, 16777216 ;  /* 0x4b8000001313d820 */ /* 0x000fe20000400000 */
[----:B------:R-:W-:Y:S01]  /*0310*/  @P1 FMUL R28, R28, 0.25 ;  /* 0x3e8000001c1c1820 */ /* 0x000fe20000400000 */
[----:B------:R-:W-:Y:S01]  /*0320*/  FSEL R30, R2, 1, P3 ;  /* 0x3f800000021e7808 */ /* 0x000fe20001800000 */
[----:B0-----:R-:W2:Y:S02]  /*0330*/  LDG.E.EL.128 R20, [R20.64] ;  /* 0x0000000414147981 */ /* 0x001ea4000c2e1d00 */
[----:B------:R-:W-:Y:S01]  /*0340*/  @!P6 FMUL R28, R28, 16777216 ;  /* 0x4b8000001c1ce820 */ /* 0x000fe20000400000 */
[----:B------:R-:W0:Y:S01]  /*0350*/  MUFU.RCP R35, R35 ;  /* 0x0000002300237308 */ /* 0x000e220000001000 */
[----:B-1----:R-:W-:Y:S01]  /*0360*/  IMAD.WIDE R16, R3, R0, c[0x0][0x178] ;  /* 0x00005e0003107625 */ /* 0x002fe200078e0200 */
[----:B------:R-:W-:Y:S01]  /*0370*/  @!P2 FMUL R25, R25, 16777216 ;  /* 0x4b8000001919a820 */ /* 0x000fe20000400000 */
[----:B------:R-:W-:-:S05]  /*0380*/  FSEL R29, R2, 1, P1 ;  /* 0x3f800000021d7808 */ /* 0x000fca0000800000 */
[----:B------:R-:W1:Y:S01]  /*0390*/  MUFU.RCP R36, R28 ;  /* 0x0000001c00247308 */ /* 0x000e620000001000 */
[----:B----4-:R-:W-:Y:S01]  /*03a0*/  FMUL R34, R34, R19 ;  /* 0x0000001322227220 */ /* 0x010fe20000400000 */
[----:B------:R-:W-:Y:S01]  /*03b0*/  IMAD.WIDE R2, R33, R0, c[0x0][0x188] ;  /* 0x0000620021027625 */ /* 0x000fe200078e0200 */
[----:B------:R-:W4:Y:S01]  /*03c0*/  LDG.E.EL.128 R16, [R16.64] ;  /* 0x0000000410107981 */ /* 0x000f22000c2e1d00 */
[----:B-----5:R-:W-:Y:S01]  /*03d0*/  FMUL R32, R32, R25 ;  /* 0x0000001920207220 */ /* 0x020fe20000400000 */
[----:B------:R-:W-:Y:S01]  /*03e0*/  @!P0 FMUL R30, R30, 16777216 ;  /* 0x4b8000001e1e8820 */ /* 0x000fe20000400000 */
[----:B------:R-:W-:Y:S01]  /*03f0*/  @!P6 FMUL R29, R29, 16777216 ;  /* 0x4b8000001d1de820 */ /* 0x000fe20000400000 */
[----:B------:R5:W4:Y:S02]  /*0400*/  LDG.E.128 R24, [R2.64] ;  /* 0x0000000402187981 */ /* 0x000b24000c1e1d00 */
[----:B0-----:R-:W-:Y:S01]  /*0410*/  FMUL R35, R35, R30 ;  /* 0x0000001e23237220 */ /* 0x001fe20000400000 */
[----:B-1----:R-:W-:-:S02]  /*0420*/  FMUL R36, R36, R29 ;  /* 0x0000001d24247220 */ /* 0x002fc40000400000 */
[----:B------:R5:W4:Y:S01]  /*0430*/  LDG.E.128 R28, [R2.64+0x800] ;  /* 0x00080004021c7981 */ /* 0x000b22000c1e1d00 */
[----:B---3--:R-:W-:Y:S01]  /*0440*/  FADD R12, R12, -R8 ;  /* 0x800000080c0c7221 */ /* 0x008fe20000000000 */
[--C-:B--2---:R-:W-:Y:S01]  /*0450*/  FADD R7, R7, -R11.reuse ;  /* 0x8000000b07077221 */ /* 0x104fe20000000000 */
[----:B------:R-:W-:Y:S01]  /*0460*/  FADD R15, R15, -R11 ;  /* 0x8000000b0f0f7221 */ /* 0x000fe20000000000 */
[--C-:B------:R-:W-:Y:S01]  /*0470*/  FADD R11, R5, -R9.reuse ;  /* 0x80000009050b7221 */ /* 0x100fe20000000000 */
[----:B------:R-:W-:Y:S01]  /*0480*/  FADD R13, R13, -R9 ;  /* 0x800000090d0d7221 */ /* 0x000fe20000000000 */
[----:B------:R-:W-:Y:S01]  /*0490*/  FMUL R9, R34, R12 ;  /* 0x0000000c22097220 */ /* 0x000fe20000400000 */
[----:B------:R-:W-:Y:S01]  /*04a0*/  FADD R6, R6, -R10 ;  /* 0x8000000a06067221 */ /* 0x000fe20000000000 */
[----:B------:R-:W-:Y:S01]  /*04b0*/  FADD R37, R4, -R8 ;  /* 0x8000000804257221 */ /* 0x000fe20000000000 */
[----:B------:R-:W-:Y:S01]  /*04c0*/  FADD R14, R14, -R10 ;  /* 0x8000000a0e0e7221 */ /* 0x000fe20000000000 */
[----:B-----5:R-:W-:Y:S01]  /*04d0*/  FMUL R2, R32, R11 ;  /* 0x0000000b20027220 */ /* 0x020fe20000400000 */
[----:B------:R-:W-:Y:S01]  /*04e0*/  FMUL R4, R36, R7 ;  /* 0x0000000724047220 */ /* 0x000fe20000400000 */
[----:B------:R-:W-:Y:S01]  /*04f0*/  FMUL R5, R34, R37 ;  /* 0x0000002522057220 */ /* 0x000fe20000400000 */
[C---:B------:R-:W-:Y:S01]  /*0500*/  FMUL R3, R35.reuse, R6 ;  /* 0x0000000623037220 */ /* 0x040fe20000400000 */
[----:B------:R-:W-:Y:S01]  /*0510*/  FMUL R32, R32, R13 ;  /* 0x0000000d20207220 */ /* 0x000fe20000400000 */
[----:B------:R-:W-:Y:S01]  /*0520*/  FMUL R36, R36, R15 ;  /* 0x0000000f24247220 */ /* 0x000fe20000400000 */
[----:B------:R-:W-:Y:S01]  /*0530*/  FMUL R35, R35, R14 ;  /* 0x0000000e23237220 */ /* 0x000fe20000400000 */
[----:B----4-:R-:W-:Y:S01]  /*0540*/  FFMA R9, R16, R9, R20 ;  /* 0x0000000910097223 */ /* 0x010fe20000000014 */
[----:B------:R-:W-:Y:S01]  /*0550*/  FFMA R4, R19, R4, R23 ;  /* 0x0000000413047223 */ /* 0x000fe20000000017 */
[----:B------:R-:W-:Y:S01]  /*0560*/  FFMA R3, R18, R3, R22 ;  /* 0x0000000312037223 */ /* 0x000fe20000000016 */
[----:B------:R-:W-:Y:S01]  /*0570*/  FFMA R2, R17, R2, R21 ;  /* 0x0000000211027223 */ /* 0x000fe20000000015 */
[----:B------:R-:W-:Y:S01]  /*0580*/  FADD R8, R24, R9 ;  /* 0x0000000918087221 */ /* 0x000fe20000000000 */
[----:B------:R-:W-:Y:S01]  /*0590*/  FFMA R5, R16, R5, R20 ;  /* 0x0000000510057223 */ /* 0x000fe20000000014 */
[----:B------:R-:W-:Y:S01]  /*05a0*/  FSETP.GEU.AND P6, PT, R9, -R24, PT ;  /* 0x800000180900720b */ /* 0x000fe20003fce000 */
[----:B------:R-:W-:Y:S01]  /*05b0*/  FFMA R36, R19, R36, R23 ;  /* 0x0000002413247223 */ /* 0x000fe20000000017 */
[----:B------:R-:W-:Y:S01]  /*05c0*/  FFMA R35, R18, R35, R22 ;  /* 0x0000002312237223 */ /* 0x000fe20000000016 */
[----:B------:R-:W-:Y:S01]  /*05d0*/  FFMA R32, R17, R32, R21 ;  /* 0x0000002011207223 */ /* 0x000fe20000000015 */
[----:B------:R-:W-:Y:S01]  /*05e0*/  SEL R8, R8, RZ, P6 ;  /* 0x000000ff08087207 */ /* 0x000fe20003000000 */
[----:B------:R-:W-:Y:S01]  /*05f0*/  FADD R11, R27, R36 ;  /* 0x000000241b0b7221 */ /* 0x000fe20000000000 */
[----:B------:R-:W-:Y:S01]  /*0600*/  FADD R10, R26, R35 ;  /* 0x000000231a0a7221 */ /* 0x000fe20000000000 */
[----:B------:R-:W-:Y:S01]  /*0610*/  FADD R9, R25, R32 ;  /* 0x0000002019097221 */ /* 0x000fe20000000000 */
[----:B------:R-:W-:Y:S01]  /*0620*/  FSETP.GEU.AND P3, PT, R5, -R28, PT ;  /* 0x8000001c0500720b */ /* 0x000fe20003f6e000 */
[----:B------:R-:W-:Y:S01]  /*0630*/  FADD R5, R28, R5 ;  /* 0x000000051c057221 */ /* 0x000fe20000000000 */
[----:B------:R-:W-:Y:S01]  /*0640*/  FSETP.GEU.AND P4, PT, R2, -R29, PT ;  /* 0x8000001d0200720b */ /* 0x000fe20003f8e000 */
[----:B------:R-:W-:Y:S01]  /*0650*/  FADD R29, R29, R2 ;  /* 0x000000021d1d7221 */ /* 0x000fe20000000000 */
[----:B------:R-:W-:Y:S01]  /*0660*/  FSETP.GEU.AND P5, PT, R3, -R30, PT ;  /* 0x8000001e0300720b */ /* 0x000fe20003fae000 */
[----:B------:R-:W-:Y:S01]  /*0670*/  FADD R30, R30, R3 ;  /* 0x000000031e1e7221 */ /* 0x000fe20000000000 */
[----:B------:R-:W-:Y:S01]  /*0680*/  FSETP.GEU.AND P6, PT, R4, -R31, PT ;  /* 0x8000001f0400720b */ /* 0x000fe20003fce000 */
[----:B------:R-:W-:Y:S01]  /*0690*/  FADD R4, R31, R4 ;  /* 0x000000041f047221 */ /* 0x000fe20000000000 */
[----:B------:R-:W-:-:S02]  /*06a0*/  FSETP.GEU.AND P0, PT, R32, -R25, PT ;  /* 0x800000192000720b */ /* 0x000fc40003f0e000 */
[----:B------:R-:W-:Y:S02]  /*06b0*/  FSETP.GEU.AND P1, PT, R35, -R26, PT ;  /* 0x8000001a2300720b */ /* 0x000fe40003f2e000 */
[----:B------:R-:W-:Y:S01]  /*06c0*/  FSETP.GEU.AND P2, PT, R36, -R27, PT ;  /* 0x8000001b2400720b */ /* 0x000fe20003f4e000 */
[----:B------:R-:W-:Y:S01]  /*06d0*/  IMAD.WIDE R2, R33, R0, c[0x0][0x190] ;  /* 0x0000640021027625 */ /* 0x000fe200078e0200 */
[----:B------:R-:W-:Y:S02]  /*06e0*/  SEL R9, R9, RZ, P0 ;  /* 0x000000ff09097207 */ /* 0x000fe40000000000 */
[----:B------:R-:W-:Y:S02]  /*06f0*/  SEL R10, R10, RZ, P1 ;  /* 0x000000ff0a0a7207 */ /* 0x000fe40000800000 */
[----:B------:R-:W-:Y:S02]  /*0700*/  SEL R11, R11, RZ, P2 ;  /* 0x000000ff0b0b7207 */ /* 0x000fe40001000000 */
[----:B------:R-:W-:-:S02]  /*0710*/  SEL R28, R5, RZ, P3 ;  /* 0x000000ff051c7207 */ /* 0x000fc40001800000 */
[----:B------:R-:W-:Y:S02]  /*0720*/  SEL R29, R29, RZ, P4 ;  /* 0x000000ff1d1d7207 */ /* 0x000fe40002000000 */
[----:B------:R-:W-:Y:S02]  /*0730*/  SEL R30, R30, RZ, P5 ;  /* 0x000000ff1e1e7207 */ /* 0x000fe40002800000 */
[----:B------:R-:W-:Y:S01]  /*0740*/  SEL R31, R4, RZ, P6 ;  /* 0x000000ff041f7207 */ /* 0x000fe20003000000 */
[----:B------:R-:W-:Y:S04]  /*0750*/  STG.E.128 [R2.64], R8 ;  /* 0x0000000802007986 */ /* 0x000fe8000c101d04 */
[----:B------:R-:W-:Y:S01]  /*0760*/  STG.E.128 [R2.64+0x800], R28 ;  /* 0x0008001c02007986 */ /* 0x000fe2000c101d04 */
[----:B------:R-:W-:Y:S05]  /*0770*/  EXIT ;  /* 0x000000000000794d */ /* 0x000fea0003800000 */
.L_x_0:
[----:B------:R-:W-:-:S00]  /*0780*/  BRA `(.L_x_0) ;  /* 0xfffffff000007947 */ /* 0x000fc0000383ffff */
[----:B------:R-:W-:-:S00]  /*0790*/  NOP ;  /* 0x0000000000007918 */ /* 0x000fc00000000000 */
        /* <DEDUP_REMOVED lines=14> */
.L_x_1:


//--------------------- .nv.global.init           --------------------------
	.section	.nv.global.init,"aw",@progbits
.nv.global.init:
	.type		_$_str,@object
	.size		_$_str,(_$_str_$_2 - _$_str)
_$_str:
        /*0000*/ 	.byte	0x5f, 0x5f, 0x43, 0x55, 0x44, 0x41, 0x5f, 0x46, 0x54, 0x5a, 0x00
	.type		_$_str_$_2,@object
	.size		_$_str_$_2,(.L_1 - _$_str_$_2)
_$_str_$_2:
        /*000b*/ 	.byte	0x5f, 0x5f, 0x43, 0x55, 0x44, 0x41, 0x5f, 0x50, 0x52, 0x45, 0x43, 0x5f, 0x53, 0x51, 0x52, 0x54
        /*001b*/ 	.byte	0x00
.L_1:
